//
// Generated by NVIDIA NVVM Compiler
//
// Compiler Build ID: CL-36424714
// Cuda compilation tools, release 13.0, V13.0.88
// Based on NVVM 20.0.0
//

.version 9.0
.target sm_100
.address_size 64

	// .globl	_Z12dummy_kernelPi

.visible .entry _Z12dummy_kernelPi(
	.param .u64 .ptr .align 1 _Z12dummy_kernelPi_param_0
)
{
	.reg .b32 	%r<2>;
	.reg .b64 	%rd<5>;

	ld.param.u64 	%rd1, [_Z12dummy_kernelPi_param_0];
	cvta.to.global.u64 	%rd2, %rd1;
	mov.u32 	%r1, %tid.x;
	mul.wide.u32 	%rd3, %r1, 4;
	add.s64 	%rd4, %rd2, %rd3;
	st.global.u32 	[%rd4], %r1;
	ret;

}


// ===== COMPILED SASS (sm_100) =====

	.target	sm_100

	.elftype	@"ET_EXEC"


//--------------------- .note.nv.tkinfo           --------------------------
	.section	.note.nv.tkinfo,"",@"SHT_NOTE"
	.sectionflags	@"SHF_NOTE_NV_TKINFO"
	.tkinfo
        /*0018*/ 	.word	0x00000002
        /*0030*/ 	.string	""
        /*0030*/ 	.string	"ptxas"
        /*0030*/ 	.string	"Cuda compilation tools, release 13.0, V13.0.88"
        /*0030*/ 	.string	"Build cuda_13.0.r13.0/compiler.36424714_0"
        /*0030*/ 	.string	"-arch sm_100 -m 64 "



//--------------------- .note.nv.cuinfo           --------------------------
	.section	.note.nv.cuinfo,"",@"SHT_NOTE"
	.sectionflags	@"SHF_NOTE_NV_CUINFO"
        /*0018*/ 	.short	0x0002
        /*001a*/ 	.short	0x0064
        /*001c*/ 	.short	0x0082
	.zero		2


//--------------------- .nv.info                  --------------------------
	.section	.nv.info,"",@"SHT_CUDA_INFO"
	.align	4


	//----- nvinfo : EIATTR_REGCOUNT
	.align		4
        /*0000*/ 	.byte	0x04, 0x2f
        /*0002*/ 	.short	(.L_1 - .L_0)
	.align		4
.L_0:
        /*0004*/ 	.word	index@(_Z12dummy_kernelPi)
        /*0008*/ 	.word	0x00000008


	//----- nvinfo : EIATTR_FRAME_SIZE
	.align		4
.L_1:
        /*000c*/ 	.byte	0x04, 0x11
        /*000e*/ 	.short	(.L_3 - .L_2)
	.align		4
.L_2:
        /*0010*/ 	.word	index@(_Z12dummy_kernelPi)
        /*0014*/ 	.word	0x00000000


	//----- nvinfo : EIATTR_MIN_STACK_SIZE
	.align		4
.L_3:
        /*0018*/ 	.byte	0x04, 0x12
        /*001a*/ 	.short	(.L_5 - .L_4)
	.align		4
.L_4:
        /*001c*/ 	.word	index@(_Z12dummy_kernelPi)
        /*0020*/ 	.word	0x00000000
.L_5:


//--------------------- .nv.compat                --------------------------
	.section	.nv.compat,"",@"SHT_CUDA_COMPAT_INFO"
	.align	4
        /*0000*/ 	.byte	0x02, 0x09, 0x00, 0x00, 0x02, 0x02, 0x01, 0x00, 0x02, 0x05, 0x05, 0x00, 0x03, 0x07, 0x01, 0x01
        /*0010*/ 	.byte	0x02, 0x03, 0x00, 0x00, 0x02, 0x06, 0x01, 0x00, 0x04, 0x0b, 0x08, 0x00, 0x09, 0x00, 0x00, 0x00
        /*0020*/ 	.byte	0x00, 0x00, 0x00, 0x00


//--------------------- .nv.info._Z12dummy_kernelPi --------------------------
	.section	.nv.info._Z12dummy_kernelPi,"",@"SHT_CUDA_INFO"
	.sectionflags	@""
	.align	4


	//----- nvinfo : EIATTR_CUDA_API_VERSION
	.align		4
        /*0000*/ 	.byte	0x04, 0x37
        /*0002*/ 	.short	(.L_7 - .L_6)
.L_6:
        /*0004*/ 	.word	0x00000082


	//----- nvinfo : EIATTR_KPARAM_INFO
	.align		4
.L_7:
        /*0008*/ 	.byte	0x04, 0x17
        /*000a*/ 	.short	(.L_9 - .L_8)
.L_8:
        /*000c*/ 	.word	0x00000000
        /*0010*/ 	.short	0x0000
        /*0012*/ 	.short	0x0000
        /*0014*/ 	.byte	0x00, 0xf5, 0x21, 0x00


	//----- nvinfo : EIATTR_SPARSE_MMA_MASK
	.align		4
.L_9:
        /*0018*/ 	.byte	0x03, 0x50
        /*001a*/ 	.short	0x0000


	//----- nvinfo : EIATTR_MAXREG_COUNT
	.align		4
        /*001c*/ 	.byte	0x03, 0x1b
        /*001e*/ 	.short	0x00ff


	//----- nvinfo : EIATTR_MERCURY_ISA_VERSION
	.align		4
        /*0020*/ 	.byte	0x03, 0x5f
        /*0022*/ 	.short	0x0101


	//----- nvinfo : EIATTR_VRC_CTA_INIT_COUNT
	.align		4
        /*0024*/ 	.byte	0x02, 0x4a
	.zero		1
	.zero		1


	//----- nvinfo : EIATTR_EXIT_INSTR_OFFSETS
	.align		4
        /*0028*/ 	.byte	0x04, 0x1c
        /*002a*/ 	.short	(.L_11 - .L_10)


	//   ....[0]....
.L_10:
        /*002c*/ 	.word	0x00000060


	//----- nvinfo : EIATTR_CBANK_PARAM_SIZE
	.align		4
.L_11:
        /*0030*/ 	.byte	0x03, 0x19
        /*0032*/ 	.short	0x0008


	//----- nvinfo : EIATTR_PARAM_CBANK
	.align		4
        /*0034*/ 	.byte	0x04, 0x0a
        /*0036*/ 	.short	(.L_13 - .L_12)
	.align		4
.L_12:
        /*0038*/ 	.word	index@(.nv.constant0._Z12dummy_kernelPi)
        /*003c*/ 	.short	0x0380
        /*003e*/ 	.short	0x0008


	//----- nvinfo : EIATTR_SW_WAR
	.align		4
.L_13:
        /*0040*/ 	.byte	0x04, 0x36
        /*0042*/ 	.short	(.L_15 - .L_14)
.L_14:
        /*0044*/ 	.word	0x00000008
.L_15:


//--------------------- .nv.callgraph             --------------------------
	.section	.nv.callgraph,"",@"SHT_CUDA_CALLGRAPH"
	.align	4
	.sectionentsize	8
	.align		4
        /*0000*/ 	.word	0x00000000
	.align		4
        /*0004*/ 	.word	0xffffffff
	.align		4
        /*0008*/ 	.word	0x00000000
	.align		4
        /*000c*/ 	.word	0xfffffffe
	.align		4
        /*0010*/ 	.word	0x00000000
	.align		4
        /*0014*/ 	.word	0xfffffffd
	.align		4
        /*0018*/ 	.word	0x00000000
	.align		4
        /*001c*/ 	.word	0xfffffffc


//--------------------- .text._Z12dummy_kernelPi  --------------------------
	.section	.text._Z12dummy_kernelPi,"ax",@progbits
	.align	128
        .global         _Z12dummy_kernelPi
        .type           _Z12dummy_kernelPi,@function
        .size           _Z12dummy_kernelPi,(.L_x_1 - _Z12dummy_kernelPi)
        .other          _Z12dummy_kernelPi,@"STO_CUDA_ENTRY STV_DEFAULT"
_Z12dummy_kernelPi:
.text._Z12dummy_kernelPi:
[----:B------:R-:W-:Y:S01]  /*0000*/  LDC R1, c[0x0][0x37c] ;  /* 0x0000df00ff017b82 */ /* 0x000fe20000000800 */
[----:B------:R-:W0:Y:S07]  /*0010*/  S2R R5, SR_TID.X ;  /* 0x0000000000057919 */ /* 0x000e2e0000002100 */
[----:B------:R-:W0:Y:S01]  /*0020*/  LDC.64 R2, c[0x0][0x380] ;  /* 0x0000e000ff027b82 */ /* 0x000e220000000a00 */
[----:B------:R-:W1:Y:S01]  /*0030*/  LDCU.64 UR4, c[0x0][0x358] ;  /* 0x00006b00ff0477ac */ /* 0x000e620008000a00 */
[----:B0-----:R-:W-:-:S05]  /*0040*/  IMAD.WIDE.U32 R2, R5, 0x4, R2 ;  /* 0x0000000405027825 */ /* 0x001fca00078e0002 */
[----:B-1----:R-:W-:Y:S01]  /*0050*/  STG.E desc[UR4][R2.64], R5 ;  /* 0x0000000502007986 */ /* 0x002fe2000c101904 */
[----:B------:R-:W-:Y:S05]  /*0060*/  EXIT ;  /* 0x000000000000794d */ /* 0x000fea0003800000 */
.L_x_0:
[----:B------:R-:W-:-:S00]  /*0070*/  BRA `(.L_x_0) ;  /* 0xfffffffc00fc7947 */ /* 0x000fc0000383ffff */
[----:B------:R-:W-:-:S00]  /*0080*/  NOP ;  /* 0x0000000000007918 */ /* 0x000fc00000000000 */
[----:B------:R-:W-:-:S00]  /*0090*/  NOP ;  /* 0x0000000000007918 */ /* 0x000fc00000000000 */
[----:B------:R-:W-:-:S00]  /*00a0*/  NOP ;  /* 0x0000000000007918 */ /* 0x000fc00000000000 */
[----:B------:R-:W-:-:S00]  /*00b0*/  NOP ;  /* 0x0000000000007918 */ /* 0x000fc00000000000 */
[----:B------:R-:W-:-:S00]  /*00c0*/  NOP ;  /* 0x0000000000007918 */ /* 0x000fc00000000000 */
[----:B------:R-:W-:-:S00]  /*00d0*/  NOP ;  /* 0x0000000000007918 */ /* 0x000fc00000000000 */
[----:B------:R-:W-:-:S00]  /*00e0*/  NOP ;  /* 0x0000000000007918 */ /* 0x000fc00000000000 */
[----:B------:R-:W-:-:S00]  /*00f0*/  NOP ;  /* 0x0000000000007918 */ /* 0x000fc00000000000 */
.L_x_1:


//--------------------- .nv.shared.reserved.0     --------------------------
	.section	.nv.shared.reserved.0,"aw",@nobits
	.weak		__nv_reservedSMEM_offset_0_alias
	.size		__nv_reservedSMEM_offset_0_alias, 0, 64
	.other		__nv_reservedSMEM_offset_0_alias,@"STO_CUDA_RESERVED_SHARED STV_DEFAULT"
__nv_reservedSMEM_offset_0_alias:
	.zero		0
	.zero		64


//--------------------- .nv.constant0._Z12dummy_kernelPi --------------------------
	.section	.nv.constant0._Z12dummy_kernelPi,"a",@progbits
	.sectionflags	@""
	.align	4
.nv.constant0._Z12dummy_kernelPi:
	.zero		904


//--------------------- SYMBOLS --------------------------

	.type		.nv.reservedSmem.offset0,@object
	.size		.nv.reservedSmem.offset0,0x4
